//
// Generated by NVIDIA NVVM Compiler
//
// Compiler Build ID: CL-36424714
// Cuda compilation tools, release 13.0, V13.0.88
// Based on NVVM 20.0.0
//

.version 9.0
.target sm_100
.address_size 64

	// .globl	_Z34init_MapIndexInPlaceSkeleton_arrayiPf

.visible .entry _Z34init_MapIndexInPlaceSkeleton_arrayiPf(
	.param .u32 _Z34init_MapIndexInPlaceSkeleton_arrayiPf_param_0,
	.param .u64 .ptr .align 1 _Z34init_MapIndexInPlaceSkeleton_arrayiPf_param_1
)
{
	.reg .b32 	%r<13>;
	.reg .b32 	%f<2>;
	.reg .b64 	%rd<5>;
	.reg .b64 	%fd<3>;

	ld.param.u32 	%r1, [_Z34init_MapIndexInPlaceSkeleton_arrayiPf_param_0];
	ld.param.u64 	%rd1, [_Z34init_MapIndexInPlaceSkeleton_arrayiPf_param_1];
	cvta.to.global.u64 	%rd2, %rd1;
	mov.u32 	%r2, %ctaid.x;
	mov.u32 	%r3, %ntid.x;
	mov.u32 	%r4, %tid.x;
	mad.lo.s32 	%r5, %r2, %r3, %r4;
	add.s32 	%r6, %r5, %r1;
	mul.hi.s32 	%r7, %r6, 1374389535;
	shr.u32 	%r8, %r7, 31;
	shr.s32 	%r9, %r7, 5;
	add.s32 	%r10, %r9, %r8;
	mul.lo.s32 	%r11, %r10, 100;
	sub.s32 	%r12, %r6, %r11;
	cvt.rn.f64.s32 	%fd1, %r12;
	mul.f64 	%fd2, %fd1, 0d3F847AE147AE147B;
	cvt.rn.f32.f64 	%f1, %fd2;
	mul.wide.s32 	%rd3, %r5, 4;
	add.s64 	%rd4, %rd2, %rd3;
	st.global.f32 	[%rd4], %f1;
	ret;

}
	// .globl	_Z33FIR_MapIndexInPlaceSkeleton_arrayiiiiiPfS_S_
.visible .entry _Z33FIR_MapIndexInPlaceSkeleton_arrayiiiiiPfS_S_(
	.param .u32 _Z33FIR_MapIndexInPlaceSkeleton_arrayiiiiiPfS_S__param_0,
	.param .u32 _Z33FIR_MapIndexInPlaceSkeleton_arrayiiiiiPfS_S__param_1,
	.param .u32 _Z33FIR_MapIndexInPlaceSkeleton_arrayiiiiiPfS_S__param_2,
	.param .u32 _Z33FIR_MapIndexInPlaceSkeleton_arrayiiiiiPfS_S__param_3,
	.param .u32 _Z33FIR_MapIndexInPlaceSkeleton_arrayiiiiiPfS_S__param_4,
	.param .u64 .ptr .align 1 _Z33FIR_MapIndexInPlaceSkeleton_arrayiiiiiPfS_S__param_5,
	.param .u64 .ptr .align 1 _Z33FIR_MapIndexInPlaceSkeleton_arrayiiiiiPfS_S__param_6,
	.param .u64 .ptr .align 1 _Z33FIR_MapIndexInPlaceSkeleton_arrayiiiiiPfS_S__param_7
)
{
	.reg .pred 	%p<25>;
	.reg .b32 	%r<113>;
	.reg .b32 	%f<96>;
	.reg .b64 	%rd<70>;

	ld.param.u32 	%r79, [_Z33FIR_MapIndexInPlaceSkeleton_arrayiiiiiPfS_S__param_2];
	ld.param.u32 	%r80, [_Z33FIR_MapIndexInPlaceSkeleton_arrayiiiiiPfS_S__param_3];
	ld.param.u32 	%r81, [_Z33FIR_MapIndexInPlaceSkeleton_arrayiiiiiPfS_S__param_4];
	ld.param.u64 	%rd4, [_Z33FIR_MapIndexInPlaceSkeleton_arrayiiiiiPfS_S__param_5];
	ld.param.u64 	%rd5, [_Z33FIR_MapIndexInPlaceSkeleton_arrayiiiiiPfS_S__param_6];
	cvta.to.global.u64 	%rd1, %rd5;
	cvta.to.global.u64 	%rd2, %rd4;
	mov.u32 	%r82, %ctaid.x;
	mov.u32 	%r83, %ntid.x;
	mul.lo.s32 	%r1, %r82, %r83;
	mov.u32 	%r2, %tid.x;
	add.s32 	%r3, %r1, %r2;
	setp.lt.s32 	%p1, %r79, 1;
	mov.f32 	%f75, 0f00000000;
	@%p1 bra 	$L__BB1_41;
	mul.lo.s32 	%r4, %r81, %r80;
	setp.lt.u32 	%p2, %r79, 8;
	mov.f32 	%f75, 0f00000000;
	mov.b32 	%r111, 0;
	@%p2 bra 	$L__BB1_20;
	and.b32  	%r86, %r79, 2147483640;
	neg.s32 	%r109, %r86;
	shl.b32 	%r107, %r80, 1;
	mul.lo.s32 	%r106, %r80, 3;
	shl.b32 	%r105, %r80, 2;
	mul.lo.s32 	%r104, %r80, 5;
	mul.lo.s32 	%r103, %r80, 6;
	mul.lo.s32 	%r102, %r80, 7;
	add.s32 	%r87, %r2, %r80;
	add.s32 	%r100, %r87, %r1;
	add.s32 	%r99, %r3, %r107;
	add.s32 	%r98, %r3, %r106;
	add.s32 	%r97, %r3, %r105;
	add.s32 	%r96, %r3, %r104;
	add.s32 	%r95, %r3, %r103;
	add.s32 	%r94, %r3, %r102;
	mov.f32 	%f75, 0f00000000;
	mov.b32 	%r101, 0;
	mov.u32 	%r93, %r3;
	mov.u32 	%r108, %r80;
$L__BB1_3:
	.pragma "nounroll";
	setp.gt.s32 	%p3, %r93, %r4;
	@%p3 bra 	$L__BB1_5;
	mul.wide.s32 	%rd6, %r93, 4;
	add.s64 	%rd7, %rd2, %rd6;
	ld.global.f32 	%f42, [%rd7];
	mul.wide.s32 	%rd8, %r101, 4;
	add.s64 	%rd9, %rd1, %rd8;
	ld.global.f32 	%f43, [%rd9];
	fma.rn.f32 	%f75, %f42, %f43, %f75;
$L__BB1_5:
	add.s32 	%r36, %r80, %r93;
	setp.gt.s32 	%p4, %r36, %r4;
	@%p4 bra 	$L__BB1_7;
	mul.wide.s32 	%rd10, %r100, 4;
	add.s64 	%rd11, %rd2, %rd10;
	ld.global.f32 	%f44, [%rd11];
	mul.wide.s32 	%rd12, %r108, 4;
	add.s64 	%rd13, %rd1, %rd12;
	ld.global.f32 	%f45, [%rd13];
	fma.rn.f32 	%f75, %f44, %f45, %f75;
$L__BB1_7:
	add.s32 	%r37, %r80, %r36;
	setp.gt.s32 	%p5, %r37, %r4;
	@%p5 bra 	$L__BB1_9;
	mul.wide.s32 	%rd14, %r99, 4;
	add.s64 	%rd15, %rd2, %rd14;
	ld.global.f32 	%f46, [%rd15];
	mul.wide.s32 	%rd16, %r107, 4;
	add.s64 	%rd17, %rd1, %rd16;
	ld.global.f32 	%f47, [%rd17];
	fma.rn.f32 	%f75, %f46, %f47, %f75;
$L__BB1_9:
	add.s32 	%r38, %r80, %r37;
	setp.gt.s32 	%p6, %r38, %r4;
	@%p6 bra 	$L__BB1_11;
	mul.wide.s32 	%rd18, %r98, 4;
	add.s64 	%rd19, %rd2, %rd18;
	ld.global.f32 	%f48, [%rd19];
	mul.wide.s32 	%rd20, %r106, 4;
	add.s64 	%rd21, %rd1, %rd20;
	ld.global.f32 	%f49, [%rd21];
	fma.rn.f32 	%f75, %f48, %f49, %f75;
$L__BB1_11:
	add.s32 	%r39, %r80, %r38;
	setp.gt.s32 	%p7, %r39, %r4;
	@%p7 bra 	$L__BB1_13;
	mul.wide.s32 	%rd22, %r97, 4;
	add.s64 	%rd23, %rd2, %rd22;
	ld.global.f32 	%f50, [%rd23];
	mul.wide.s32 	%rd24, %r105, 4;
	add.s64 	%rd25, %rd1, %rd24;
	ld.global.f32 	%f51, [%rd25];
	fma.rn.f32 	%f75, %f50, %f51, %f75;
$L__BB1_13:
	add.s32 	%r40, %r80, %r39;
	setp.gt.s32 	%p8, %r40, %r4;
	@%p8 bra 	$L__BB1_15;
	mul.wide.s32 	%rd26, %r96, 4;
	add.s64 	%rd27, %rd2, %rd26;
	ld.global.f32 	%f52, [%rd27];
	mul.wide.s32 	%rd28, %r104, 4;
	add.s64 	%rd29, %rd1, %rd28;
	ld.global.f32 	%f53, [%rd29];
	fma.rn.f32 	%f75, %f52, %f53, %f75;
$L__BB1_15:
	add.s32 	%r41, %r80, %r40;
	setp.gt.s32 	%p9, %r41, %r4;
	@%p9 bra 	$L__BB1_17;
	mul.wide.s32 	%rd30, %r95, 4;
	add.s64 	%rd31, %rd2, %rd30;
	ld.global.f32 	%f54, [%rd31];
	mul.wide.s32 	%rd32, %r103, 4;
	add.s64 	%rd33, %rd1, %rd32;
	ld.global.f32 	%f55, [%rd33];
	fma.rn.f32 	%f75, %f54, %f55, %f75;
$L__BB1_17:
	add.s32 	%r88, %r80, %r41;
	setp.gt.s32 	%p10, %r88, %r4;
	@%p10 bra 	$L__BB1_19;
	mul.wide.s32 	%rd34, %r94, 4;
	add.s64 	%rd35, %rd2, %rd34;
	ld.global.f32 	%f56, [%rd35];
	mul.wide.s32 	%rd36, %r102, 4;
	add.s64 	%rd37, %rd1, %rd36;
	ld.global.f32 	%f57, [%rd37];
	fma.rn.f32 	%f75, %f56, %f57, %f75;
$L__BB1_19:
	and.b32  	%r111, %r79, 2147483640;
	add.s32 	%r109, %r109, 8;
	shl.b32 	%r89, %r80, 3;
	add.s32 	%r108, %r108, %r89;
	add.s32 	%r107, %r107, %r89;
	add.s32 	%r106, %r106, %r89;
	add.s32 	%r105, %r105, %r89;
	add.s32 	%r104, %r104, %r89;
	add.s32 	%r103, %r103, %r89;
	add.s32 	%r102, %r102, %r89;
	add.s32 	%r101, %r101, %r89;
	add.s32 	%r100, %r100, %r89;
	add.s32 	%r99, %r99, %r89;
	add.s32 	%r98, %r98, %r89;
	add.s32 	%r97, %r97, %r89;
	add.s32 	%r96, %r96, %r89;
	add.s32 	%r95, %r95, %r89;
	add.s32 	%r94, %r94, %r89;
	add.s32 	%r93, %r93, %r89;
	setp.ne.s32 	%p11, %r109, 0;
	@%p11 bra 	$L__BB1_3;
$L__BB1_20:
	and.b32  	%r61, %r79, 7;
	setp.eq.s32 	%p12, %r61, 0;
	@%p12 bra 	$L__BB1_41;
	and.b32  	%r62, %r79, 3;
	setp.lt.u32 	%p13, %r61, 4;
	@%p13 bra 	$L__BB1_31;
	mul.lo.s32 	%r63, %r111, %r80;
	add.s32 	%r64, %r63, %r3;
	setp.gt.s32 	%p14, %r64, %r4;
	@%p14 bra 	$L__BB1_24;
	mul.wide.s32 	%rd38, %r64, 4;
	add.s64 	%rd39, %rd2, %rd38;
	ld.global.f32 	%f59, [%rd39];
	mul.wide.s32 	%rd40, %r63, 4;
	add.s64 	%rd41, %rd1, %rd40;
	ld.global.f32 	%f60, [%rd41];
	fma.rn.f32 	%f75, %f59, %f60, %f75;
$L__BB1_24:
	add.s32 	%r65, %r63, %r80;
	add.s32 	%r66, %r64, %r80;
	setp.gt.s32 	%p15, %r66, %r4;
	@%p15 bra 	$L__BB1_26;
	mul.wide.s32 	%rd42, %r66, 4;
	add.s64 	%rd43, %rd2, %rd42;
	ld.global.f32 	%f61, [%rd43];
	mul.wide.s32 	%rd44, %r65, 4;
	add.s64 	%rd45, %rd1, %rd44;
	ld.global.f32 	%f62, [%rd45];
	fma.rn.f32 	%f75, %f61, %f62, %f75;
$L__BB1_26:
	add.s32 	%r67, %r65, %r80;
	add.s32 	%r68, %r66, %r80;
	setp.gt.s32 	%p16, %r68, %r4;
	@%p16 bra 	$L__BB1_28;
	mul.wide.s32 	%rd46, %r68, 4;
	add.s64 	%rd47, %rd2, %rd46;
	ld.global.f32 	%f63, [%rd47];
	mul.wide.s32 	%rd48, %r67, 4;
	add.s64 	%rd49, %rd1, %rd48;
	ld.global.f32 	%f64, [%rd49];
	fma.rn.f32 	%f75, %f63, %f64, %f75;
$L__BB1_28:
	add.s32 	%r69, %r68, %r80;
	setp.gt.s32 	%p17, %r69, %r4;
	@%p17 bra 	$L__BB1_30;
	mul.wide.s32 	%rd50, %r69, 4;
	add.s64 	%rd51, %rd2, %rd50;
	ld.global.f32 	%f65, [%rd51];
	add.s32 	%r90, %r67, %r80;
	mul.wide.s32 	%rd52, %r90, 4;
	add.s64 	%rd53, %rd1, %rd52;
	ld.global.f32 	%f66, [%rd53];
	fma.rn.f32 	%f75, %f65, %f66, %f75;
$L__BB1_30:
	add.s32 	%r111, %r111, 4;
$L__BB1_31:
	setp.eq.s32 	%p18, %r62, 0;
	@%p18 bra 	$L__BB1_41;
	setp.eq.s32 	%p19, %r62, 1;
	@%p19 bra 	$L__BB1_38;
	mul.lo.s32 	%r72, %r111, %r80;
	add.s32 	%r73, %r72, %r3;
	setp.gt.s32 	%p20, %r73, %r4;
	@%p20 bra 	$L__BB1_35;
	mul.wide.s32 	%rd54, %r73, 4;
	add.s64 	%rd55, %rd2, %rd54;
	ld.global.f32 	%f68, [%rd55];
	mul.wide.s32 	%rd56, %r72, 4;
	add.s64 	%rd57, %rd1, %rd56;
	ld.global.f32 	%f69, [%rd57];
	fma.rn.f32 	%f75, %f68, %f69, %f75;
$L__BB1_35:
	add.s32 	%r74, %r73, %r80;
	setp.gt.s32 	%p21, %r74, %r4;
	@%p21 bra 	$L__BB1_37;
	mul.wide.s32 	%rd58, %r74, 4;
	add.s64 	%rd59, %rd2, %rd58;
	ld.global.f32 	%f70, [%rd59];
	add.s32 	%r91, %r72, %r80;
	mul.wide.s32 	%rd60, %r91, 4;
	add.s64 	%rd61, %rd1, %rd60;
	ld.global.f32 	%f71, [%rd61];
	fma.rn.f32 	%f75, %f70, %f71, %f75;
$L__BB1_37:
	add.s32 	%r111, %r111, 2;
$L__BB1_38:
	and.b32  	%r92, %r79, 1;
	setp.eq.b32 	%p22, %r92, 1;
	not.pred 	%p23, %p22;
	@%p23 bra 	$L__BB1_41;
	mul.lo.s32 	%r77, %r111, %r80;
	add.s32 	%r78, %r77, %r3;
	setp.gt.s32 	%p24, %r78, %r4;
	@%p24 bra 	$L__BB1_41;
	mul.wide.s32 	%rd62, %r78, 4;
	add.s64 	%rd63, %rd2, %rd62;
	ld.global.f32 	%f72, [%rd63];
	mul.wide.s32 	%rd64, %r77, 4;
	add.s64 	%rd65, %rd1, %rd64;
	ld.global.f32 	%f73, [%rd65];
	fma.rn.f32 	%f75, %f72, %f73, %f75;
$L__BB1_41:
	ld.param.u64 	%rd69, [_Z33FIR_MapIndexInPlaceSkeleton_arrayiiiiiPfS_S__param_7];
	cvta.to.global.u64 	%rd66, %rd69;
	mul.wide.s32 	%rd67, %r3, 4;
	add.s64 	%rd68, %rd66, %rd67;
	st.global.f32 	[%rd68], %f75;
	ret;

}


// ===== COMPILED SASS (sm_100) =====

	.target	sm_100

	.elftype	@"ET_EXEC"


//--------------------- .note.nv.tkinfo           --------------------------
	.section	.note.nv.tkinfo,"",@"SHT_NOTE"
	.sectionflags	@"SHF_NOTE_NV_TKINFO"
	.tkinfo
        /*0018*/ 	.word	0x00000002
        /*0030*/ 	.string	""
        /*0030*/ 	.string	"ptxas"
        /*0030*/ 	.string	"Cuda compilation tools, release 13.0, V13.0.88"
        /*0030*/ 	.string	"Build cuda_13.0.r13.0/compiler.36424714_0"
        /*0030*/ 	.string	"-arch sm_100 -m 64 "



//--------------------- .note.nv.cuinfo           --------------------------
	.section	.note.nv.cuinfo,"",@"SHT_NOTE"
	.sectionflags	@"SHF_NOTE_NV_CUINFO"
        /*0018*/ 	.short	0x0002
        /*001a*/ 	.short	0x0064
        /*001c*/ 	.short	0x0082
	.zero		2


//--------------------- .nv.info                  --------------------------
	.section	.nv.info,"",@"SHT_CUDA_INFO"
	.align	4


	//----- nvinfo : EIATTR_REGCOUNT
	.align		4
        /*0000*/ 	.byte	0x04, 0x2f
        /*0002*/ 	.short	(.L_1 - .L_0)
	.align		4
.L_0:
        /*0004*/ 	.word	index@(_Z34init_MapIndexInPlaceSkeleton_arrayiPf)
        /*0008*/ 	.word	0x0000000a


	//----- nvinfo : EIATTR_FRAME_SIZE
	.align		4
.L_1:
        /*000c*/ 	.byte	0x04, 0x11
        /*000e*/ 	.short	(.L_3 - .L_2)
	.align		4
.L_2:
        /*0010*/ 	.word	index@(_Z34init_MapIndexInPlaceSkeleton_arrayiPf)
        /*0014*/ 	.word	0x00000000


	//----- nvinfo : EIATTR_REGCOUNT
	.align		4
.L_3:
        /*0018*/ 	.byte	0x04, 0x2f
        /*001a*/ 	.short	(.L_5 - .L_4)
	.align		4
.L_4:
        /*001c*/ 	.word	index@(_Z33FIR_MapIndexInPlaceSkeleton_arrayiiiiiPfS_S_)
        /*0020*/ 	.word	0x00000020


	//----- nvinfo : EIATTR_FRAME_SIZE
	.align		4
.L_5:
        /*0024*/ 	.byte	0x04, 0x11
        /*0026*/ 	.short	(.L_7 - .L_6)
	.align		4
.L_6:
        /*0028*/ 	.word	index@(_Z33FIR_MapIndexInPlaceSkeleton_arrayiiiiiPfS_S_)
        /*002c*/ 	.word	0x00000000


	//----- nvinfo : EIATTR_MIN_STACK_SIZE
	.align		4
.L_7:
        /*0030*/ 	.byte	0x04, 0x12
        /*0032*/ 	.short	(.L_9 - .L_8)
	.align		4
.L_8:
        /*0034*/ 	.word	index@(_Z33FIR_MapIndexInPlaceSkeleton_arrayiiiiiPfS_S_)
        /*0038*/ 	.word	0x00000000


	//----- nvinfo : EIATTR_MIN_STACK_SIZE
	.align		4
.L_9:
        /*003c*/ 	.byte	0x04, 0x12
        /*003e*/ 	.short	(.L_11 - .L_10)
	.align		4
.L_10:
        /*0040*/ 	.word	index@(_Z34init_MapIndexInPlaceSkeleton_arrayiPf)
        /*0044*/ 	.word	0x00000000
.L_11:


//--------------------- .nv.compat                --------------------------
	.section	.nv.compat,"",@"SHT_CUDA_COMPAT_INFO"
	.align	4
        /*0000*/ 	.byte	0x02, 0x09, 0x00, 0x00, 0x02, 0x02, 0x01, 0x00, 0x02, 0x05, 0x05, 0x00, 0x03, 0x07, 0x01, 0x01
        /*0010*/ 	.byte	0x02, 0x03, 0x00, 0x00, 0x02, 0x06, 0x01, 0x00, 0x04, 0x0b, 0x08, 0x00, 0x01, 0x00, 0x00, 0x00
        /*0020*/ 	.byte	0x00, 0x00, 0x00, 0x00


//--------------------- .nv.info._Z33FIR_MapIndexInPlaceSkeleton_arrayiiiiiPfS_S_ --------------------------
	.section	.nv.info._Z33FIR_MapIndexInPlaceSkeleton_arrayiiiiiPfS_S_,"",@"SHT_CUDA_INFO"
	.sectionflags	@""
	.align	4


	//----- nvinfo : EIATTR_CUDA_API_VERSION
	.align		4
        /*0000*/ 	.byte	0x04, 0x37
        /*0002*/ 	.short	(.L_13 - .L_12)
.L_12:
        /*0004*/ 	.word	0x00000082


	//----- nvinfo : EIATTR_KPARAM_INFO
	.align		4
.L_13:
        /*0008*/ 	.byte	0x04, 0x17
        /*000a*/ 	.short	(.L_15 - .L_14)
.L_14:
        /*000c*/ 	.word	0x00000000
        /*0010*/ 	.short	0x0007
        /*0012*/ 	.short	0x0028
        /*0014*/ 	.byte	0x00, 0xf5, 0x21, 0x00


	//----- nvinfo : EIATTR_KPARAM_INFO
	.align		4
.L_15:
        /*0018*/ 	.byte	0x04, 0x17
        /*001a*/ 	.short	(.L_17 - .L_16)
.L_16:
        /*001c*/ 	.word	0x00000000
        /*0020*/ 	.short	0x0006
        /*0022*/ 	.short	0x0020
        /*0024*/ 	.byte	0x00, 0xf5, 0x21, 0x00


	//----- nvinfo : EIATTR_KPARAM_INFO
	.align		4
.L_17:
        /*0028*/ 	.byte	0x04, 0x17
        /*002a*/ 	.short	(.L_19 - .L_18)
.L_18:
        /*002c*/ 	.word	0x00000000
        /*0030*/ 	.short	0x0005
        /*0032*/ 	.short	0x0018
        /*0034*/ 	.byte	0x00, 0xf5, 0x21, 0x00


	//----- nvinfo : EIATTR_KPARAM_INFO
	.align		4
.L_19:
        /*0038*/ 	.byte	0x04, 0x17
        /*003a*/ 	.short	(.L_21 - .L_20)
.L_20:
        /*003c*/ 	.word	0x00000000
        /*0040*/ 	.short	0x0004
        /*0042*/ 	.short	0x0010
        /*0044*/ 	.byte	0x00, 0xf0, 0x11, 0x00


	//----- nvinfo : EIATTR_KPARAM_INFO
	.align		4
.L_21:
        /*0048*/ 	.byte	0x04, 0x17
        /*004a*/ 	.short	(.L_23 - .L_22)
.L_22:
        /*004c*/ 	.word	0x00000000
        /*0050*/ 	.short	0x0003
        /*0052*/ 	.short	0x000c
        /*0054*/ 	.byte	0x00, 0xf0, 0x11, 0x00


	//----- nvinfo : EIATTR_KPARAM_INFO
	.align		4
.L_23:
        /*0058*/ 	.byte	0x04, 0x17
        /*005a*/ 	.short	(.L_25 - .L_24)
.L_24:
        /*005c*/ 	.word	0x00000000
        /*0060*/ 	.short	0x0002
        /*0062*/ 	.short	0x0008
        /*0064*/ 	.byte	0x00, 0xf0, 0x11, 0x00


	//----- nvinfo : EIATTR_KPARAM_INFO
	.align		4
.L_25:
        /*0068*/ 	.byte	0x04, 0x17
        /*006a*/ 	.short	(.L_27 - .L_26)
.L_26:
        /*006c*/ 	.word	0x00000000
        /*0070*/ 	.short	0x0001
        /*0072*/ 	.short	0x0004
        /*0074*/ 	.byte	0x00, 0xf0, 0x11, 0x00


	//----- nvinfo : EIATTR_KPARAM_INFO
	.align		4
.L_27:
        /*0078*/ 	.byte	0x04, 0x17
        /*007a*/ 	.short	(.L_29 - .L_28)
.L_28:
        /*007c*/ 	.word	0x00000000
        /*0080*/ 	.short	0x0000
        /*0082*/ 	.short	0x0000
        /*0084*/ 	.byte	0x00, 0xf0, 0x11, 0x00


	//----- nvinfo : EIATTR_SPARSE_MMA_MASK
	.align		4
.L_29:
        /*0088*/ 	.byte	0x03, 0x50
        /*008a*/ 	.short	0x0000


	//----- nvinfo : EIATTR_MAXREG_COUNT
	.align		4
        /*008c*/ 	.byte	0x03, 0x1b
        /*008e*/ 	.short	0x00ff


	//----- nvinfo : EIATTR_MERCURY_ISA_VERSION
	.align		4
        /*0090*/ 	.byte	0x03, 0x5f
        /*0092*/ 	.short	0x0101


	//----- nvinfo : EIATTR_VRC_CTA_INIT_COUNT
	.align		4
        /*0094*/ 	.byte	0x02, 0x4a
	.zero		1
	.zero		1


	//----- nvinfo : EIATTR_EXIT_INSTR_OFFSETS
	.align		4
        /*0098*/ 	.byte	0x04, 0x1c
        /*009a*/ 	.short	(.L_31 - .L_30)


	//   ....[0]....
.L_30:
        /*009c*/ 	.word	0x00000dd0


	//----- nvinfo : EIATTR_CRS_STACK_SIZE
	.align		4
.L_31:
        /*00a0*/ 	.byte	0x04, 0x1e
        /*00a2*/ 	.short	(.L_33 - .L_32)
.L_32:
        /*00a4*/ 	.word	0x00000000


	//----- nvinfo : EIATTR_CBANK_PARAM_SIZE
	.align		4
.L_33:
        /*00a8*/ 	.byte	0x03, 0x19
        /*00aa*/ 	.short	0x0030


	//----- nvinfo : EIATTR_PARAM_CBANK
	.align		4
        /*00ac*/ 	.byte	0x04, 0x0a
        /*00ae*/ 	.short	(.L_35 - .L_34)
	.align		4
.L_34:
        /*00b0*/ 	.word	index@(.nv.constant0._Z33FIR_MapIndexInPlaceSkeleton_arrayiiiiiPfS_S_)
        /*00b4*/ 	.short	0x0380
        /*00b6*/ 	.short	0x0030


	//----- nvinfo : EIATTR_SW_WAR
	.align		4
.L_35:
        /*00b8*/ 	.byte	0x04, 0x36
        /*00ba*/ 	.short	(.L_37 - .L_36)
.L_36:
        /*00bc*/ 	.word	0x00000008
.L_37:


//--------------------- .nv.info._Z34init_MapIndexInPlaceSkeleton_arrayiPf --------------------------
	.section	.nv.info._Z34init_MapIndexInPlaceSkeleton_arrayiPf,"",@"SHT_CUDA_INFO"
	.sectionflags	@""
	.align	4


	//----- nvinfo : EIATTR_CUDA_API_VERSION
	.align		4
        /*0000*/ 	.byte	0x04, 0x37
        /*0002*/ 	.short	(.L_39 - .L_38)
.L_38:
        /*0004*/ 	.word	0x00000082


	//----- nvinfo : EIATTR_KPARAM_INFO
	.align		4
.L_39:
        /*0008*/ 	.byte	0x04, 0x17
        /*000a*/ 	.short	(.L_41 - .L_40)
.L_40:
        /*000c*/ 	.word	0x00000000
        /*0010*/ 	.short	0x0001
        /*0012*/ 	.short	0x0008
        /*0014*/ 	.byte	0x00, 0xf5, 0x21, 0x00


	//----- nvinfo : EIATTR_KPARAM_INFO
	.align		4
.L_41:
        /*0018*/ 	.byte	0x04, 0x17
        /*001a*/ 	.short	(.L_43 - .L_42)
.L_42:
        /*001c*/ 	.word	0x00000000
        /*0020*/ 	.short	0x0000
        /*0022*/ 	.short	0x0000
        /*0024*/ 	.byte	0x00, 0xf0, 0x11, 0x00


	//----- nvinfo : EIATTR_SPARSE_MMA_MASK
	.align		4
.L_43:
        /*0028*/ 	.byte	0x03, 0x50
        /*002a*/ 	.short	0x0000


	//----- nvinfo : EIATTR_MAXREG_COUNT
	.align		4
        /*002c*/ 	.byte	0x03, 0x1b
        /*002e*/ 	.short	0x00ff


	//----- nvinfo : EIATTR_MERCURY_ISA_VERSION
	.align		4
        /*0030*/ 	.byte	0x03, 0x5f
        /*0032*/ 	.short	0x0101


	//----- nvinfo : EIATTR_VRC_CTA_INIT_COUNT
	.align		4
        /*0034*/ 	.byte	0x02, 0x4a
	.zero		1
	.zero		1


	//----- nvinfo : EIATTR_EXIT_INSTR_OFFSETS
	.align		4
        /*0038*/ 	.byte	0x04, 0x1c
        /*003a*/ 	.short	(.L_45 - .L_44)


	//   ....[0]....
.L_44:
        /*003c*/ 	.word	0x00000140


	//----- nvinfo : EIATTR_CBANK_PARAM_SIZE
	.align		4
.L_45:
        /*0040*/ 	.byte	0x03, 0x19
        /*0042*/ 	.short	0x0010


	//----- nvinfo : EIATTR_PARAM_CBANK
	.align		4
        /*0044*/ 	.byte	0x04, 0x0a
        /*0046*/ 	.short	(.L_47 - .L_46)
	.align		4
.L_46:
        /*0048*/ 	.word	index@(.nv.constant0._Z34init_MapIndexInPlaceSkeleton_arrayiPf)
        /*004c*/ 	.short	0x0380
        /*004e*/ 	.short	0x0010


	//----- nvinfo : EIATTR_SW_WAR
	.align		4
.L_47:
        /*0050*/ 	.byte	0x04, 0x36
        /*0052*/ 	.short	(.L_49 - .L_48)
.L_48:
        /*0054*/ 	.word	0x00000008
.L_49:


//--------------------- .nv.callgraph             --------------------------
	.section	.nv.callgraph,"",@"SHT_CUDA_CALLGRAPH"
	.align	4
	.sectionentsize	8
	.align		4
        /*0000*/ 	.word	0x00000000
	.align		4
        /*0004*/ 	.word	0xffffffff
	.align		4
        /*0008*/ 	.word	0x00000000
	.align		4
        /*000c*/ 	.word	0xfffffffe
	.align		4
        /*0010*/ 	.word	0x00000000
	.align		4
        /*0014*/ 	.word	0xfffffffd
	.align		4
        /*0018*/ 	.word	0x00000000
	.align		4
        /*001c*/ 	.word	0xfffffffc


//--------------------- .text._Z33FIR_MapIndexInPlaceSkeleton_arrayiiiiiPfS_S_ --------------------------
	.section	.text._Z33FIR_MapIndexInPlaceSkeleton_arrayiiiiiPfS_S_,"ax",@progbits
	.align	128
        .global         _Z33FIR_MapIndexInPlaceSkeleton_arrayiiiiiPfS_S_
        .type           _Z33FIR_MapIndexInPlaceSkeleton_arrayiiiiiPfS_S_,@function
        .size           _Z33FIR_MapIndexInPlaceSkeleton_arrayiiiiiPfS_S_,(.L_x_8 - _Z33FIR_MapIndexInPlaceSkeleton_arrayiiiiiPfS_S_)
        .other          _Z33FIR_MapIndexInPlaceSkeleton_arrayiiiiiPfS_S_,@"STO_CUDA_ENTRY STV_DEFAULT"
_Z33FIR_MapIndexInPlaceSkeleton_arrayiiiiiPfS_S_:
.text._Z33FIR_MapIndexInPlaceSkeleton_arrayiiiiiPfS_S_:
[----:B------:R-:W-:Y:S01]  /*0000*/  LDC R1, c[0x0][0x37c] ;  /* 0x0000df00ff017b82 */ /* 0x000fe20000000800 */
[----:B------:R-:W0:Y:S07]  /*0010*/  S2R R24, SR_TID.X ;  /* 0x0000000000187919 */ /* 0x000e2e0000002100 */
[----:B------:R-:W1:Y:S01]  /*0020*/  S2UR UR5, SR_CTAID.X ;  /* 0x00000000000579c3 */ /* 0x000e620000002500 */
[----:B------:R-:W2:Y:S01]  /*0030*/  LDCU UR6, c[0x0][0x388] ;  /* 0x00007100ff0677ac */ /* 0x000ea20008000800 */
[----:B------:R-:W-:Y:S01]  /*0040*/  HFMA2 R0, -RZ, RZ, 0, 0 ;  /* 0x00000000ff007431 */ /* 0x000fe200000001ff */
[----:B------:R-:W1:Y:S01]  /*0050*/  LDCU UR4, c[0x0][0x360] ;  /* 0x00006c00ff0477ac */ /* 0x000e620008000800 */
[----:B------:R-:W3:Y:S01]  /*0060*/  LDCU.64 UR8, c[0x0][0x358] ;  /* 0x00006b00ff0877ac */ /* 0x000ee20008000a00 */
[----:B--2---:R-:W-:-:S02]  /*0070*/  UISETP.GE.AND UP0, UPT, UR6, 0x1, UPT ;  /* 0x000000010600788c */ /* 0x004fc4000bf06270 */
[----:B-1----:R-:W-:-:S06]  /*0080*/  UIMAD UR5, UR5, UR4, URZ ;  /* 0x00000004050572a4 */ /* 0x002fcc000f8e02ff */
[----:B0-----:R-:W-:Y:S01]  /*0090*/  IADD3 R2, PT, PT, R24, UR5, RZ ;  /* 0x0000000518027c10 */ /* 0x001fe2000fffe0ff */
[----:B---3--:R-:W-:Y:S06]  /*00a0*/  BRA.U !UP0, `(.L_x_0) ;  /* 0x0000000d083c7547 */ /* 0x008fec000b800000 */
[----:B------:R-:W0:Y:S01]  /*00b0*/  LDCU UR7, c[0x0][0x38c] ;  /* 0x00007180ff0777ac */ /* 0x000e220008000800 */
[----:B------:R-:W-:Y:S01]  /*00c0*/  MOV R0, RZ ;  /* 0x000000ff00007202 */ /* 0x000fe20000000f00 */
[----:B------:R-:W1:Y:S01]  /*00d0*/  LDCU UR4, c[0x0][0x390] ;  /* 0x00007200ff0477ac */ /* 0x000e620008000800 */
[----:B------:R-:W-:Y:S01]  /*00e0*/  UISETP.GE.U32.AND UP0, UPT, UR6, 0x8, UPT ;  /* 0x000000080600788c */ /* 0x000fe2000bf06070 */
[----:B0-----:R-:W-:-:S05]  /*00f0*/  MOV R3, UR7 ;  /* 0x0000000700037c02 */ /* 0x001fca0008000f00 */
[----:B-1----:R-:W-:Y:S01]  /*0100*/  IMAD R4, R3, UR4, RZ ;  /* 0x0000000403047c24 */ /* 0x002fe2000f8e02ff */
[----:B------:R-:W-:Y:S02]  /*0110*/  UMOV UR4, URZ ;  /* 0x000000ff00047c82 */ /* 0x000fe40008000000 */
[----:B------:R-:W-:Y:S05]  /*0120*/  BRA.U !UP0, `(.L_x_1) ;  /* 0x0000000508bc7547 */ /* 0x000fea000b800000 */
[----:B------:R-:W0:Y:S01]  /*0130*/  LDC R8, c[0x0][0x38c] ;  /* 0x0000e300ff087b82 */ /* 0x000e220000000800 */
[C---:B------:R-:W-:Y:S01]  /*0140*/  IMAD R11, R3.reuse, 0x3, RZ ;  /* 0x00000003030b7824 */ /* 0x040fe200078e02ff */
[C---:B------:R-:W-:Y:S01]  /*0150*/  SHF.L.U32 R9, R3.reuse, 0x1, RZ ;  /* 0x0000000103097819 */ /* 0x040fe200000006ff */
[C---:B------:R-:W-:Y:S01]  /*0160*/  IMAD R15, R3.reuse, 0x5, RZ ;  /* 0x00000005030f7824 */ /* 0x040fe200078e02ff */
[C---:B------:R-:W-:Y:S01]  /*0170*/  SHF.L.U32 R13, R3.reuse, 0x2, RZ ;  /* 0x00000002030d7819 */ /* 0x040fe200000006ff */
[C---:B------:R-:W-:Y:S02]  /*0180*/  IMAD R17, R3.reuse, 0x6, RZ ;  /* 0x0000000603117824 */ /* 0x040fe400078e02ff */
[----:B------:R-:W-:Y:S02]  /*0190*/  HFMA2 R0, -RZ, RZ, 0, 0 ;  /* 0x00000000ff007431 */ /* 0x000fe400000001ff */
[----:B------:R-:W-:Y:S01]  /*01a0*/  IMAD R7, R3, 0x7, RZ ;  /* 0x0000000703077824 */ /* 0x000fe200078e02ff */
[----:B------:R-:W1:Y:S01]  /*01b0*/  LDC R5, c[0x0][0x38c] ;  /* 0x0000e300ff057b82 */ /* 0x000e620000000800 */
[----:B------:R-:W-:Y:S01]  /*01c0*/  ULOP3.LUT UR4, UR6, 0x7ffffff8, URZ, 0xc0, !UPT ;  /* 0x7ffffff806047892 */ /* 0x000fe2000f8ec0ff */
[----:B------:R-:W-:Y:S01]  /*01d0*/  IMAD.MOV.U32 R26, RZ, RZ, RZ ;  /* 0x000000ffff1a7224 */ /* 0x000fe200078e00ff */
[----:B------:R-:W-:Y:S01]  /*01e0*/  MOV R28, R2 ;  /* 0x00000002001c7202 */ /* 0x000fe20000000f00 */
[C---:B------:R-:W-:Y:S01]  /*01f0*/  IMAD.IADD R18, R2.reuse, 0x1, R7 ;  /* 0x0000000102127824 */ /* 0x040fe200078e0207 */
[----:B------:R-:W-:-:S02]  /*0200*/  IADD3 R6, PT, PT, R2, R9, RZ ;  /* 0x0000000902067210 */ /* 0x000fc40007ffe0ff */
[C---:B------:R-:W-:Y:S02]  /*0210*/  IADD3 R10, PT, PT, R2.reuse, R11, RZ ;  /* 0x0000000b020a7210 */ /* 0x040fe40007ffe0ff */
[C---:B------:R-:W-:Y:S02]  /*0220*/  IADD3 R12, PT, PT, R2.reuse, R13, RZ ;  /* 0x0000000d020c7210 */ /* 0x040fe40007ffe0ff */
[C---:B------:R-:W-:Y:S02]  /*0230*/  IADD3 R14, PT, PT, R2.reuse, R15, RZ ;  /* 0x0000000f020e7210 */ /* 0x040fe40007ffe0ff */
[----:B------:R-:W-:Y:S02]  /*0240*/  IADD3 R16, PT, PT, R2, R17, RZ ;  /* 0x0000001102107210 */ /* 0x000fe40007ffe0ff */
[----:B------:R-:W-:Y:S01]  /*0250*/  IADD3 R24, PT, PT, R3, UR5, R24 ;  /* 0x0000000503187c10 */ /* 0x000fe2000fffe018 */
[----:B------:R-:W-:-:S12]  /*0260*/  UIADD3 UR5, UPT, UPT, -UR4, URZ, URZ ;  /* 0x000000ff04057290 */ /* 0x000fd8000fffe1ff */
.L_x_2:
[----:B------:R-:W-:-:S13]  /*0270*/  ISETP.GT.AND P0, PT, R28, R4, PT ;  /* 0x000000041c00720c */ /* 0x000fda0003f04270 */
[----:B------:R-:W2:Y:S08]  /*0280*/  @!P0 LDC.64 R22, c[0x0][0x398] ;  /* 0x0000e600ff168b82 */ /* 0x000eb00000000a00 */
[----:B------:R-:W3:Y:S01]  /*0290*/  @!P0 LDC.64 R20, c[0x0][0x3a0] ;  /* 0x0000e800ff148b82 */ /* 0x000ee20000000a00 */
[----:B--2---:R-:W-:-:S06]  /*02a0*/  @!P0 IMAD.WIDE R22, R28, 0x4, R22 ;  /* 0x000000041c168825 */ /* 0x004fcc00078e0216 */
[----:B------:R-:W2:Y:S01]  /*02b0*/  @!P0 LDG.E R23, desc[UR8][R22.64] ;  /* 0x0000000816178981 */ /* 0x000ea2000c1e1900 */
[----:B---3--:R-:W-:-:S06]  /*02c0*/  @!P0 IMAD.WIDE R20, R26, 0x4, R20 ;  /* 0x000000041a148825 */ /* 0x008fcc00078e0214 */
[----:B------:R-:W2:Y:S01]  /*02d0*/  @!P0 LDG.E R20, desc[UR8][R20.64] ;  /* 0x0000000814148981 */ /* 0x000ea2000c1e1900 */
[----:B-1----:R-:W-:-:S04]  /*02e0*/  MOV R3, R5 ;  /* 0x0000000500037202 */ /* 0x002fc80000000f00 */
[----:B------:R-:W-:-:S04]  /*02f0*/  IADD3 R19, PT, PT, R28, R3, RZ ;  /* 0x000000031c137210 */ /* 0x000fc80007ffe0ff */
[C---:B------:R-:W-:Y:S02]  /*0300*/  ISETP.GT.AND P1, PT, R19.reuse, R4, PT ;  /* 0x000000041300720c */ /* 0x040fe40003f24270 */
[----:B------:R-:W-:Y:S01]  /*0310*/  IADD3 R19, PT, PT, R19, R3, RZ ;  /* 0x0000000313137210 */ /* 0x000fe20007ffe0ff */
[----:B--2---:R-:W-:-:S10]  /*0320*/  @!P0 FFMA R0, R23, R20, R0 ;  /* 0x0000001417008223 */ /* 0x004fd40000000000 */
[----:B------:R-:W1:Y:S08]  /*0330*/  @!P1 LDC.64 R22, c[0x0][0x398] ;  /* 0x0000e600ff169b82 */ /* 0x000e700000000a00 */
[----:B------:R-:W0:Y:S01]  /*0340*/  @!P1 LDC.64 R20, c[0x0][0x3a0] ;  /* 0x0000e800ff149b82 */ /* 0x000e220000000a00 */
[----:B-1----:R-:W-:-:S05]  /*0350*/  @!P1 IMAD.WIDE R22, R24, 0x4, R22 ;  /* 0x0000000418169825 */ /* 0x002fca00078e0216 */
[----:B------:R1:W2:Y:S01]  /*0360*/  @!P1 LDG.E R25, desc[UR8][R22.64] ;  /* 0x0000000816199981 */ /* 0x0002a2000c1e1900 */
[----:B0-----:R-:W-:-:S05]  /*0370*/  @!P1 IMAD.WIDE R20, R8, 0x4, R20 ;  /* 0x0000000408149825 */ /* 0x001fca00078e0214 */
[----:B------:R0:W2:Y:S01]  /*0380*/  @!P1 LDG.E R27, desc[UR8][R20.64] ;  /* 0x00000008141b9981 */ /* 0x0000a2000c1e1900 */
[----:B------:R-:W-:-:S13]  /*0390*/  ISETP.GT.AND P0, PT, R19, R4, PT ;  /* 0x000000041300720c */ /* 0x000fda0003f04270 */
[----:B-1----:R-:W1:Y:S08]  /*03a0*/  @!P0 LDC.64 R22, c[0x0][0x398] ;  /* 0x0000e600ff168b82 */ /* 0x002e700000000a00 */
[----:B0-----:R-:W0:Y:S01]  /*03b0*/  @!P0 LDC.64 R20, c[0x0][0x3a0] ;  /* 0x0000e800ff148b82 */ /* 0x001e220000000a00 */
[----:B-1----:R-:W-:-:S04]  /*03c0*/  @!P0 IMAD.WIDE R22, R6, 0x4, R22 ;  /* 0x0000000406168825 */ /* 0x002fc800078e0216 */
[----:B0-----:R-:W-:-:S04]  /*03d0*/  @!P0 IMAD.WIDE R20, R9, 0x4, R20 ;  /* 0x0000000409148825 */ /* 0x001fc800078e0214 */
[----:B--2---:R-:W-:Y:S02]  /*03e0*/  @!P1 FFMA R0, R25, R27, R0 ;  /* 0x0000001b19009223 */ /* 0x004fe40000000000 */
[----:B------:R0:W2:Y:S04]  /*03f0*/  @!P0 LDG.E R25, desc[UR8][R22.64] ;  /* 0x0000000816198981 */ /* 0x0000a8000c1e1900 */
[----:B------:R1:W2:Y:S01]  /*0400*/  @!P0 LDG.E R27, desc[UR8][R20.64] ;  /* 0x00000008141b8981 */ /* 0x0002a2000c1e1900 */
[----:B------:R-:W-:-:S04]  /*0410*/  IADD3 R19, PT, PT, R19, R3, RZ ;  /* 0x0000000313137210 */ /* 0x000fc80007ffe0ff */
[----:B------:R-:W-:-:S13]  /*0420*/  ISETP.GT.AND P1, PT, R19, R4, PT ;  /* 0x000000041300720c */ /* 0x000fda0003f24270 */
[----:B0-----:R-:W0:Y:S08]  /*0430*/  @!P1 LDC.64 R22, c[0x0][0x398] ;  /* 0x0000e600ff169b82 */ /* 0x001e300000000a00 */
[----:B-1----:R-:W1:Y:S01]  /*0440*/  @!P1 LDC.64 R20, c[0x0][0x3a0] ;  /* 0x0000e800ff149b82 */ /* 0x002e620000000a00 */
[----:B0-----:R-:W-:-:S04]  /*0450*/  @!P1 IMAD.WIDE R22, R10, 0x4, R22 ;  /* 0x000000040a169825 */ /* 0x001fc800078e0216 */
[----:B-1----:R-:W-:-:S04]  /*0460*/  @!P1 IMAD.WIDE R20, R11, 0x4, R20 ;  /* 0x000000040b149825 */ /* 0x002fc800078e0214 */
        /* <DEDUP_REMOVED lines=18> */
[----:B------:R-:W-:Y:S02]  /*0590*/  IMAD.IADD R19, R19, 0x1, R3 ;  /* 0x0000000113137824 */ /* 0x000fe400078e0203 */
[----:B--2---:R-:W-:Y:S02]  /*05a0*/  @!P0 FFMA R0, R25, R27, R0 ;  /* 0x0000001b19008223 */ /* 0x004fe40000000000 */
[----:B------:R-:W2:Y:S04]  /*05b0*/  @!P1 LDG.E R25, desc[UR8][R22.64] ;  /* 0x0000000816199981 */ /* 0x000ea8000c1e1900 */
[----:B------:R0:W2:Y:S01]  /*05c0*/  @!P1 LDG.E R27, desc[UR8][R20.64] ;  /* 0x00000008141b9981 */ /* 0x0000a2000c1e1900 */
[C---:B------:R-:W-:Y:S02]  /*05d0*/  ISETP.GT.AND P0, PT, R19.reuse, R4, PT ;  /* 0x000000041300720c */ /* 0x040fe40003f04270 */
[----:B------:R-:W-:-:S11]  /*05e0*/  IADD3 R19, PT, PT, R19, R3, RZ ;  /* 0x0000000313137210 */ /* 0x000fd60007ffe0ff */
[----:B0-----:R-:W0:Y:S01]  /*05f0*/  @!P0 LDC.64 R20, c[0x0][0x398] ;  /* 0x0000e600ff148b82 */ /* 0x001e220000000a00 */
[----:B------:R-:W-:Y:S01]  /*0600*/  ISETP.GT.AND P2, PT, R19, R4, PT ;  /* 0x000000041300720c */ /* 0x000fe20003f44270 */
[----:B0-----:R-:W-:-:S12]  /*0610*/  @!P0 IMAD.WIDE R22, R16, 0x4, R20 ;  /* 0x0000000410168825 */ /* 0x001fd800078e0214 */
[----:B------:R-:W0:Y:S01]  /*0620*/  @!P2 LDC.64 R20, c[0x0][0x398] ;  /* 0x0000e600ff14ab82 */ /* 0x000e220000000a00 */
[----:B------:R1:W3:Y:S07]  /*0630*/  @!P0 LDG.E R19, desc[UR8][R22.64] ;  /* 0x0000000816138981 */ /* 0x0002ee000c1e1900 */
[----:B-1----:R-:W1:Y:S01]  /*0640*/  @!P0 LDC.64 R22, c[0x0][0x3a0] ;  /* 0x0000e800ff168b82 */ /* 0x002e620000000a00 */
[----:B0-----:R-:W-:-:S04]  /*0650*/  @!P2 IMAD.WIDE R20, R18, 0x4, R20 ;  /* 0x000000041214a825 */ /* 0x001fc800078e0214 */
[----:B-1----:R-:W-:-:S04]  /*0660*/  @!P0 IMAD.WIDE R22, R17, 0x4, R22 ;  /* 0x0000000411168825 */ /* 0x002fc800078e0216 */
[----:B--2---:R-:W-:Y:S02]  /*0670*/  @!P1 FFMA R0, R25, R27, R0 ;  /* 0x0000001b19009223 */ /* 0x004fe40000000000 */
[----:B------:R0:W2:Y:S04]  /*0680*/  @!P2 LDG.E R27, desc[UR8][R20.64] ;  /* 0x00000008141ba981 */ /* 0x0000a8000c1e1900 */
[----:B------:R-:W3:Y:S01]  /*0690*/  @!P0 LDG.E R25, desc[UR8][R22.64] ;  /* 0x0000000816198981 */ /* 0x000ee2000c1e1900 */
[----:B0-----:R-:W0:Y:S02]  /*06a0*/  @!P2 LDC.64 R20, c[0x0][0x3a0] ;  /* 0x0000e800ff14ab82 */ /* 0x001e240000000a00 */
[----:B0-----:R-:W-:-:S05]  /*06b0*/  @!P2 IMAD.WIDE R20, R7, 0x4, R20 ;  /* 0x000000040714a825 */ /* 0x001fca00078e0214 */
[----:B------:R-:W2:Y:S01]  /*06c0*/  @!P2 LDG.E R29, desc[UR8][R20.64] ;  /* 0x00000008141da981 */ /* 0x000ea2000c1e1900 */
[----:B------:R-:W-:-:S04]  /*06d0*/  UIADD3 UR5, UPT, UPT, UR5, 0x8, URZ ;  /* 0x0000000805057890 */ /* 0x000fc8000fffe0ff */
[----:B------:R-:W-:Y:S01]  /*06e0*/  UISETP.NE.AND UP0, UPT, UR5, URZ, UPT ;  /* 0x000000ff0500728c */ /* 0x000fe2000bf05270 */
[C---:B------:R-:W-:Y:S01]  /*06f0*/  LEA R28, R3.reuse, R28, 0x3 ;  /* 0x0000001c031c7211 */ /* 0x040fe200078e18ff */
[C---:B------:R-:W-:Y:S01]  /*0700*/  IMAD R9, R3.reuse, 0x8, R9 ;  /* 0x0000000803097824 */ /* 0x040fe200078e0209 */
[C---:B------:R-:W-:Y:S01]  /*0710*/  LEA R26, R3.reuse, R26, 0x3 ;  /* 0x0000001a031a7211 */ /* 0x040fe200078e18ff */
[C---:B------:R-:W-:Y:S01]  /*0720*/  IMAD R16, R3.reuse, 0x8, R16 ;  /* 0x0000000803107824 */ /* 0x040fe200078e0210 */
[C---:B------:R-:W-:Y:S02]  /*0730*/  LEA R24, R3.reuse, R24, 0x3 ;  /* 0x0000001803187211 */ /* 0x040fe400078e18ff */
[C---:B------:R-:W-:Y:S02]  /*0740*/  LEA R8, R3.reuse, R8, 0x3 ;  /* 0x0000000803087211 */ /* 0x040fe400078e18ff */
[C---:B------:R-:W-:Y:S02]  /*0750*/  LEA R6, R3.reuse, R6, 0x3 ;  /* 0x0000000603067211 */ /* 0x040fe400078e18ff */
[----:B------:R-:W-:-:S02]  /*0760*/  LEA R10, R3, R10, 0x3 ;  /* 0x0000000a030a7211 */ /* 0x000fc400078e18ff */
[C---:B------:R-:W-:Y:S02]  /*0770*/  LEA R11, R3.reuse, R11, 0x3 ;  /* 0x0000000b030b7211 */ /* 0x040fe400078e18ff */
[C---:B------:R-:W-:Y:S02]  /*0780*/  LEA R12, R3.reuse, R12, 0x3 ;  /* 0x0000000c030c7211 */ /* 0x040fe400078e18ff */
[C---:B------:R-:W-:Y:S02]  /*0790*/  LEA R13, R3.reuse, R13, 0x3 ;  /* 0x0000000d030d7211 */ /* 0x040fe400078e18ff */
[C---:B------:R-:W-:Y:S02]  /*07a0*/  LEA R14, R3.reuse, R14, 0x3 ;  /* 0x0000000e030e7211 */ /* 0x040fe400078e18ff */
[C---:B------:R-:W-:Y:S02]  /*07b0*/  LEA R15, R3.reuse, R15, 0x3 ;  /* 0x0000000f030f7211 */ /* 0x040fe400078e18ff */
[----:B------:R-:W-:-:S02]  /*07c0*/  LEA R17, R3, R17, 0x3 ;  /* 0x0000001103117211 */ /* 0x000fc400078e18ff */
[C---:B------:R-:W-:Y:S02]  /*07d0*/  LEA R18, R3.reuse, R18, 0x3 ;  /* 0x0000001203127211 */ /* 0x040fe400078e18ff */
[----:B------:R-:W-:Y:S01]  /*07e0*/  LEA R7, R3, R7, 0x3 ;  /* 0x0000000703077211 */ /* 0x000fe200078e18ff */
[----:B---3--:R-:W-:-:S04]  /*07f0*/  @!P0 FFMA R0, R19, R25, R0 ;  /* 0x0000001913008223 */ /* 0x008fc80000000000 */
[----:B--2---:R-:W-:Y:S01]  /*0800*/  @!P2 FFMA R0, R27, R29, R0 ;  /* 0x0000001d1b00a223 */ /* 0x004fe20000000000 */
[----:B------:R-:W-:Y:S06]  /*0810*/  BRA.U UP0, `(.L_x_2) ;  /* 0xfffffff900947547 */ /* 0x000fec000b83ffff */
.L_x_1:
[----:B------:R-:W0:Y:S02]  /*0820*/  LDCU UR5, c[0x0][0x388] ;  /* 0x00007100ff0577ac */ /* 0x000e240008000800 */
[----:B0-----:R-:W-:-:S09]  /*0830*/  ULOP3.LUT UP0, UR6, UR5, 0x7, URZ, 0xc0, !UPT ;  /* 0x0000000705067892 */ /* 0x001fd2000f80c0ff */
[----:B------:R-:W-:Y:S05]  /*0840*/  BRA.U !UP0, `(.L_x_0) ;  /* 0x0000000508547547 */ /* 0x000fea000b800000 */
[----:B------:R-:W-:Y:S02]  /*0850*/  UISETP.GE.U32.AND UP0, UPT, UR6, 0x4, UPT ;  /* 0x000000040600788c */ /* 0x000fe4000bf06070 */
[----:B------:R-:W-:-:S04]  /*0860*/  ULOP3.LUT UR7, UR5, 0x3, URZ, 0xc0, !UPT ;  /* 0x0000000305077892 */ /* 0x000fc8000f8ec0ff */
[----:B------:R-:W-:-:S03]  /*0870*/  UISETP.NE.AND UP1, UPT, UR7, URZ, UPT ;  /* 0x000000ff0700728c */ /* 0x000fc6000bf25270 */
[----:B------:R-:W-:Y:S08]  /*0880*/  BRA.U !UP0, `(.L_x_3) ;  /* 0x0000000108a47547 */ /* 0x000ff0000b800000 */
[----:B------:R-:W-:-:S05]  /*0890*/  IMAD R27, R3, UR4, RZ ;  /* 0x00000004031b7c24 */ /* 0x000fca000f8e02ff */
[----:B------:R-:W-:-:S04]  /*08a0*/  IADD3 R29, PT, PT, R2, R27, RZ ;  /* 0x0000001b021d7210 */ /* 0x000fc80007ffe0ff */
[C---:B------:R-:W-:Y:S02]  /*08b0*/  ISETP.GT.AND P0, PT, R29.reuse, R4, PT ;  /* 0x000000041d00720c */ /* 0x040fe40003f04270 */
[----:B------:R-:W-:-:S04]  /*08c0*/  IADD3 R25, PT, PT, R29, R3, RZ ;  /* 0x000000031d197210 */ /* 0x000fc80007ffe0ff */
[C---:B------:R-:W-:Y:S02]  /*08d0*/  IADD3 R23, PT, PT, R25.reuse, R3, RZ ;  /* 0x0000000319177210 */ /* 0x040fe40007ffe0ff */
[-C--:B------:R-:W-:Y:S02]  /*08e0*/  ISETP.GT.AND P1, PT, R25, R4.reuse, PT ;  /* 0x000000041900720c */ /* 0x080fe40003f24270 */
[CC--:B------:R-:W-:Y:S01]  /*08f0*/  ISETP.GT.AND P2, PT, R23.reuse, R4.reuse, PT ;  /* 0x000000041700720c */ /* 0x0c0fe20003f44270 */
[----:B------:R-:W-:Y:S02]  /*0900*/  IMAD.IADD R5, R23, 0x1, R3 ;  /* 0x0000000117057824 */ /* 0x000fe400078e0203 */
[----:B------:R-:W0:Y:S03]  /*0910*/  @!P0 LDC.64 R16, c[0x0][0x3a0] ;  /* 0x0000e800ff108b82 */ /* 0x000e260000000a00 */
[----:B------:R-:W-:-:S05]  /*0920*/  ISETP.GT.AND P3, PT, R5, R4, PT ;  /* 0x000000040500720c */ /* 0x000fca0003f64270 */
[----:B------:R-:W1:Y:S08]  /*0930*/  @!P0 LDC.64 R20, c[0x0][0x398] ;  /* 0x0000e600ff148b82 */ /* 0x000e700000000a00 */
[----:B------:R-:W2:Y:S08]  /*0940*/  @!P1 LDC.64 R18, c[0x0][0x398] ;  /* 0x0000e600ff129b82 */ /* 0x000eb00000000a00 */
[----:B------:R-:W3:Y:S01]  /*0950*/  @!P1 LDC.64 R6, c[0x0][0x3a0] ;  /* 0x0000e800ff069b82 */ /* 0x000ee20000000a00 */
[C---:B0-----:R-:W-:Y:S01]  /*0960*/  @!P0 IMAD.WIDE R16, R27.reuse, 0x4, R16 ;  /* 0x000000041b108825 */ /* 0x041fe200078e0210 */
[----:B------:R-:W-:-:S06]  /*0970*/  IADD3 R27, PT, PT, R27, R3, RZ ;  /* 0x000000031b1b7210 */ /* 0x000fcc0007ffe0ff */
[----:B------:R-:W0:Y:S01]  /*0980*/  @!P2 LDC.64 R8, c[0x0][0x398] ;  /* 0x0000e600ff08ab82 */ /* 0x000e220000000a00 */
[----:B-1----:R-:W-:-:S07]  /*0990*/  @!P0 IMAD.WIDE R20, R29, 0x4, R20 ;  /* 0x000000041d148825 */ /* 0x002fce00078e0214 */
[----:B------:R-:W1:Y:S08]  /*09a0*/  @!P2 LDC.64 R10, c[0x0][0x3a0] ;  /* 0x0000e800ff0aab82 */ /* 0x000e700000000a00 */
[----:B------:R-:W4:Y:S08]  /*09b0*/  @!P3 LDC.64 R12, c[0x0][0x398] ;  /* 0x0000e600ff0cbb82 */ /* 0x000f300000000a00 */
[----:B------:R-:W5:Y:S01]  /*09c0*/  @!P3 LDC.64 R14, c[0x0][0x3a0] ;  /* 0x0000e800ff0ebb82 */ /* 0x000f620000000a00 */
[-C--:B------:R-:W-:Y:S01]  /*09d0*/  IADD3 R22, PT, PT, R27, R3.reuse, RZ ;  /* 0x000000031b167210 */ /* 0x080fe20007ffe0ff */
[----:B--2---:R-:W-:Y:S01]  /*09e0*/  @!P1 IMAD.WIDE R18, R25, 0x4, R18 ;  /* 0x0000000419129825 */ /* 0x004fe200078e0212 */
[----:B------:R-:W2:Y:S03]  /*09f0*/  @!P0 LDG.E R21, desc[UR8][R20.64] ;  /* 0x0000000814158981 */ /* 0x000ea6000c1e1900 */
[----:B---3--:R-:W-:Y:S01]  /*0a00*/  @!P1 IMAD.WIDE R6, R27, 0x4, R6 ;  /* 0x000000041b069825 */ /* 0x008fe200078e0206 */
[----:B------:R-:W2:Y:S03]  /*0a10*/  @!P0 LDG.E R16, desc[UR8][R16.64] ;  /* 0x0000000810108981 */ /* 0x000ea6000c1e1900 */
[----:B0-----:R-:W-:Y:S01]  /*0a20*/  @!P2 IMAD.WIDE R8, R23, 0x4, R8 ;  /* 0x000000041708a825 */ /* 0x001fe200078e0208 */
[C---:B------:R-:W-:Y:S01]  /*0a30*/  @!P3 IADD3 R23, PT, PT, R22.reuse, R3, RZ ;  /* 0x000000031617b210 */ /* 0x040fe20007ffe0ff */
[----:B------:R-:W3:Y:S02]  /*0a40*/  @!P1 LDG.E R19, desc[UR8][R18.64] ;  /* 0x0000000812139981 */ /* 0x000ee4000c1e1900 */
[----:B-1----:R-:W-:-:S02]  /*0a50*/  @!P2 IMAD.WIDE R10, R22, 0x4, R10 ;  /* 0x00000004160aa825 */ /* 0x002fc400078e020a */
[----:B------:R-:W3:Y:S02]  /*0a60*/  @!P1 LDG.E R6, desc[UR8][R6.64] ;  /* 0x0000000806069981 */ /* 0x000ee4000c1e1900 */
[----:B----4-:R-:W-:Y:S02]  /*0a70*/  @!P3 IMAD.WIDE R12, R5, 0x4, R12 ;  /* 0x00000004050cb825 */ /* 0x010fe400078e020c */
[----:B------:R-:W4:Y:S02]  /*0a80*/  @!P2 LDG.E R9, desc[UR8][R8.64] ;  /* 0x000000080809a981 */ /* 0x000f24000c1e1900 */
[----:B-----5:R-:W-:Y:S02]  /*0a90*/  @!P3 IMAD.WIDE R14, R23, 0x4, R14 ;  /* 0x00000004170eb825 */ /* 0x020fe400078e020e */
[----:B------:R-:W4:Y:S04]  /*0aa0*/  @!P2 LDG.E R10, desc[UR8][R10.64] ;  /* 0x000000080a0aa981 */ /* 0x000f28000c1e1900 */
[----:B------:R-:W5:Y:S04]  /*0ab0*/  @!P3 LDG.E R13, desc[UR8][R12.64] ;  /* 0x000000080c0db981 */ /* 0x000f68000c1e1900 */
[----:B------:R-:W5:Y:S01]  /*0ac0*/  @!P3 LDG.E R14, desc[UR8][R14.64] ;  /* 0x000000080e0eb981 */ /* 0x000f62000c1e1900 */
[----:B------:R-:W-:Y:S01]  /*0ad0*/  UIADD3 UR4, UPT, UPT, UR4, 0x4, URZ ;  /* 0x0000000404047890 */ /* 0x000fe2000fffe0ff */
[----:B--2---:R-:W-:-:S04]  /*0ae0*/  @!P0 FFMA R0, R21, R16, R0 ;  /* 0x0000001015008223 */ /* 0x004fc80000000000 */
[----:B---3--:R-:W-:-:S04]  /*0af0*/  @!P1 FFMA R0, R19, R6, R0 ;  /* 0x0000000613009223 */ /* 0x008fc80000000000 */
[----:B----4-:R-:W-:-:S04]  /*0b00*/  @!P2 FFMA R0, R9, R10, R0 ;  /* 0x0000000a0900a223 */ /* 0x010fc80000000000 */
[----:B-----5:R-:W-:-:S07]  /*0b10*/  @!P3 FFMA R0, R13, R14, R0 ;  /* 0x0000000e0d00b223 */ /* 0x020fce0000000000 */
.L_x_3:
[----:B------:R-:W-:Y:S05]  /*0b20*/  BRA.U !UP1, `(.L_x_0) ;  /* 0x00000001099c7547 */ /* 0x000fea000b800000 */
[----:B------:R-:W-:Y:S02]  /*0b30*/  UISETP.NE.AND UP0, UPT, UR7, 0x1, UPT ;  /* 0x000000010700788c */ /* 0x000fe4000bf05270 */
[----:B------:R-:W-:-:S04]  /*0b40*/  ULOP3.LUT UR5, UR5, 0x1, URZ, 0xc0, !UPT ;  /* 0x0000000105057892 */ /* 0x000fc8000f8ec0ff */
[----:B------:R-:W-:-:S03]  /*0b50*/  UISETP.NE.U32.AND UP1, UPT, UR5, 0x1, UPT ;  /* 0x000000010500788c */ /* 0x000fc6000bf25070 */
[----:B------:R-:W-:Y:S08]  /*0b60*/  BRA.U !UP0, `(.L_x_4) ;  /* 0x0000000108547547 */ /* 0x000ff0000b800000 */
[----:B------:R-:W-:-:S05]  /*0b70*/  IMAD R17, R3, UR4, RZ ;  /* 0x0000000403117c24 */ /* 0x000fca000f8e02ff */
[----:B------:R-:W-:-:S04]  /*0b80*/  IADD3 R5, PT, PT, R2, R17, RZ ;  /* 0x0000001102057210 */ /* 0x000fc80007ffe0ff */
[C---:B------:R-:W-:Y:S02]  /*0b90*/  ISETP.GT.AND P0, PT, R5.reuse, R4, PT ;  /* 0x000000040500720c */ /* 0x040fe40003f04270 */
[----:B------:R-:W-:-:S04]  /*0ba0*/  IADD3 R15, PT, PT, R5, R3, RZ ;  /* 0x00000003050f7210 */ /* 0x000fc80007ffe0ff */
[----:B------:R-:W-:-:S07]  /*0bb0*/  ISETP.GT.AND P1, PT, R15, R4, PT ;  /* 0x000000040f00720c */ /* 0x000fce0003f24270 */
[----:B------:R-:W0:Y:S08]  /*0bc0*/  @!P0 LDC.64 R10, c[0x0][0x398] ;  /* 0x0000e600ff0a8b82 */ /* 0x000e300000000a00 */
[----:B------:R-:W1:Y:S08]  /*0bd0*/  @!P0 LDC.64 R12, c[0x0][0x3a0] ;  /* 0x0000e800ff0c8b82 */ /* 0x000e700000000a00 */
[----:B------:R-:W2:Y:S08]  /*0be0*/  @!P1 LDC.64 R8, c[0x0][0x398] ;  /* 0x0000e600ff089b82 */ /* 0x000eb00000000a00 */
[----:B------:R-:W3:Y:S01]  /*0bf0*/  @!P1 LDC.64 R6, c[0x0][0x3a0] ;  /* 0x0000e800ff069b82 */ /* 0x000ee20000000a00 */
[----:B0-----:R-:W-:Y:S01]  /*0c00*/  @!P0 IMAD.WIDE R10, R5, 0x4, R10 ;  /* 0x00000004050a8825 */ /* 0x001fe200078e020a */
[----:B------:R-:W-:-:S05]  /*0c10*/  @!P1 IADD3 R5, PT, PT, R17, R3, RZ ;  /* 0x0000000311059210 */ /* 0x000fca0007ffe0ff */
[----:B------:R-:W4:Y:S01]  /*0c20*/  @!P0 LDG.E R11, desc[UR8][R10.64] ;  /* 0x000000080a0b8981 */ /* 0x000f22000c1e1900 */
[----:B-1----:R-:W-:-:S06]  /*0c30*/  @!P0 IMAD.WIDE R12, R17, 0x4, R12 ;  /* 0x00000004110c8825 */ /* 0x002fcc00078e020c */
[----:B------:R-:W4:Y:S01]  /*0c40*/  @!P0 LDG.E R12, desc[UR8][R12.64] ;  /* 0x000000080c0c8981 */ /* 0x000f22000c1e1900 */
[----:B--2---:R-:W-:-:S06]  /*0c50*/  @!P1 IMAD.WIDE R8, R15, 0x4, R8 ;  /* 0x000000040f089825 */ /* 0x004fcc00078e0208 */
[----:B------:R-:W2:Y:S01]  /*0c60*/  @!P1 LDG.E R9, desc[UR8][R8.64] ;  /* 0x0000000808099981 */ /* 0x000ea2000c1e1900 */
[----:B---3--:R-:W-:-:S06]  /*0c70*/  @!P1 IMAD.WIDE R6, R5, 0x4, R6 ;  /* 0x0000000405069825 */ /* 0x008fcc00078e0206 */
[----:B------:R-:W2:Y:S01]  /*0c80*/  @!P1 LDG.E R6, desc[UR8][R6.64] ;  /* 0x0000000806069981 */ /* 0x000ea2000c1e1900 */
[----:B------:R-:W-:Y:S01]  /*0c90*/  UIADD3 UR4, UPT, UPT, UR4, 0x2, URZ ;  /* 0x0000000204047890 */ /* 0x000fe2000fffe0ff */
[----:B----4-:R-:W-:-:S04]  /*0ca0*/  @!P0 FFMA R0, R11, R12, R0 ;  /* 0x0000000c0b008223 */ /* 0x010fc80000000000 */
[----:B--2---:R-:W-:-:S07]  /*0cb0*/  @!P1 FFMA R0, R9, R6, R0 ;  /* 0x0000000609009223 */ /* 0x004fce0000000000 */
.L_x_4:
[----:B------:R-:W-:Y:S05]  /*0cc0*/  BRA.U UP1, `(.L_x_0) ;  /* 0x0000000101347547 */ /* 0x000fea000b800000 */
[----:B------:R-:W-:Y:S01]  /*0cd0*/  IMAD R3, R3, UR4, RZ ;  /* 0x0000000403037c24 */ /* 0x000fe2000f8e02ff */
[----:B------:R-:W-:Y:S04]  /*0ce0*/  BSSY.RECONVERGENT B0, `(.L_x_0) ;  /* 0x000000b000007945 */ /* 0x000fe80003800200 */
[----:B------:R-:W-:-:S04]  /*0cf0*/  IADD3 R9, PT, PT, R2, R3, RZ ;  /* 0x0000000302097210 */ /* 0x000fc80007ffe0ff */
[----:B------:R-:W-:-:S13]  /*0d00*/  ISETP.GT.AND P0, PT, R9, R4, PT ;  /* 0x000000040900720c */ /* 0x000fda0003f04270 */
[----:B------:R-:W-:Y:S05]  /*0d10*/  @P0 BRA `(.L_x_5) ;  /* 0x00000000001c0947 */ /* 0x000fea0003800000 */
[----:B------:R-:W0:Y:S08]  /*0d20*/  LDC.64 R4, c[0x0][0x398] ;  /* 0x0000e600ff047b82 */ /* 0x000e300000000a00 */
[----:B------:R-:W1:Y:S01]  /*0d30*/  LDC.64 R6, c[0x0][0x3a0] ;  /* 0x0000e800ff067b82 */ /* 0x000e620000000a00 */
[----:B0-----:R-:W-:-:S06]  /*0d40*/  IMAD.WIDE R4, R9, 0x4, R4 ;  /* 0x0000000409047825 */ /* 0x001fcc00078e0204 */
[----:B------:R-:W2:Y:S01]  /*0d50*/  LDG.E R5, desc[UR8][R4.64] ;  /* 0x0000000804057981 */ /* 0x000ea2000c1e1900 */
[----:B-1----:R-:W-:-:S06]  /*0d60*/  IMAD.WIDE R6, R3, 0x4, R6 ;  /* 0x0000000403067825 */ /* 0x002fcc00078e0206 */
[----:B------:R-:W2:Y:S02]  /*0d70*/  LDG.E R6, desc[UR8][R6.64] ;  /* 0x0000000806067981 */ /* 0x000ea4000c1e1900 */
[----:B--2---:R-:W-:-:S07]  /*0d80*/  FFMA R0, R5, R6, R0 ;  /* 0x0000000605007223 */ /* 0x004fce0000000000 */
.L_x_5:
[----:B------:R-:W-:Y:S05]  /*0d90*/  BSYNC.RECONVERGENT B0 ;  /* 0x0000000000007941 */ /* 0x000fea0003800200 */
.L_x_0:
[----:B------:R-:W0:Y:S02]  /*0da0*/  LDC.64 R4, c[0x0][0x3a8] ;  /* 0x0000ea00ff047b82 */ /* 0x000e240000000a00 */
[----:B0-----:R-:W-:-:S05]  /*0db0*/  IMAD.WIDE R2, R2, 0x4, R4 ;  /* 0x0000000402027825 */ /* 0x001fca00078e0204 */
[----:B------:R-:W-:Y:S01]  /*0dc0*/  STG.E desc[UR8][R2.64], R0 ;  /* 0x0000000002007986 */ /* 0x000fe2000c101908 */
[----:B------:R-:W-:Y:S05]  /*0dd0*/  EXIT ;  /* 0x000000000000794d */ /* 0x000fea0003800000 */
.L_x_6:
[----:B------:R-:W-:-:S00]  /*0de0*/  BRA `(.L_x_6) ;  /* 0xfffffffc00fc7947 */ /* 0x000fc0000383ffff */
[----:B------:R-:W-:-:S00]  /*0df0*/  NOP ;  /* 0x0000000000007918 */ /* 0x000fc00000000000 */
        /* <DEDUP_REMOVED lines=8> */
.L_x_8:


//--------------------- .text._Z34init_MapIndexInPlaceSkeleton_arrayiPf --------------------------
	.section	.text._Z34init_MapIndexInPlaceSkeleton_arrayiPf,"ax",@progbits
	.align	128
        .global         _Z34init_MapIndexInPlaceSkeleton_arrayiPf
        .type           _Z34init_MapIndexInPlaceSkeleton_arrayiPf,@function
        .size           _Z34init_MapIndexInPlaceSkeleton_arrayiPf,(.L_x_9 - _Z34init_MapIndexInPlaceSkeleton_arrayiPf)
        .other          _Z34init_MapIndexInPlaceSkeleton_arrayiPf,@"STO_CUDA_ENTRY STV_DEFAULT"
_Z34init_MapIndexInPlaceSkeleton_arrayiPf:
.text._Z34init_MapIndexInPlaceSkeleton_arrayiPf:
[----:B------:R-:W-:Y:S01]  /*0000*/  LDC R1, c[0x0][0x37c] ;  /* 0x0000df00ff017b82 */ /* 0x000fe20000000800 */
[----:B------:R-:W0:Y:S07]  /*0010*/  S2R R0, SR_TID.X ;  /* 0x0000000000007919 */ /* 0x000e2e0000002100 */
[----:B------:R-:W0:Y:S01]  /*0020*/  S2UR UR4, SR_CTAID.X ;  /* 0x00000000000479c3 */ /* 0x000e220000002500 */
[----:B------:R-:W1:Y:S07]  /*0030*/  LDCU UR5, c[0x0][0x380] ;  /* 0x00007000ff0577ac */ /* 0x000e6e0008000800 */
[----:B------:R-:W0:Y:S08]  /*0040*/  LDC R7, c[0x0][0x360] ;  /* 0x0000d800ff077b82 */ /* 0x000e300000000800 */
[----:B------:R-:W2:Y:S01]  /*0050*/  LDC.64 R4, c[0x0][0x388] ;  /* 0x0000e200ff047b82 */ /* 0x000ea20000000a00 */
[----:B0-----:R-:W-:Y:S01]  /*0060*/  IMAD R7, R7, UR4, R0 ;  /* 0x0000000407077c24 */ /* 0x001fe2000f8e0200 */
[----:B------:R-:W-:-:S04]  /*0070*/  UMOV UR4, 0x47ae147b ;  /* 0x47ae147b00047882 */ /* 0x000fc80000000000 */
[C---:B-1----:R-:W-:Y:S01]  /*0080*/  IADD3 R0, PT, PT, R7.reuse, UR5, RZ ;  /* 0x0000000507007c10 */ /* 0x042fe2000fffe0ff */
[----:B------:R-:W-:Y:S01]  /*0090*/  UMOV UR5, 0x3f847ae1 ;  /* 0x3f847ae100057882 */ /* 0x000fe20000000000 */
[----:B--2---:R-:W-:-:S04]  /*00a0*/  IMAD.WIDE R4, R7, 0x4, R4 ;  /* 0x0000000407047825 */ /* 0x004fc800078e0204 */
[----:B------:R-:W-:-:S05]  /*00b0*/  IMAD.HI R2, R0, 0x51eb851f, RZ ;  /* 0x51eb851f00027827 */ /* 0x000fca00078e02ff */
[----:B------:R-:W-:-:S04]  /*00c0*/  SHF.R.U32.HI R3, RZ, 0x1f, R2 ;  /* 0x0000001fff037819 */ /* 0x000fc80000011602 */
[----:B------:R-:W-:-:S05]  /*00d0*/  LEA.HI.SX32 R3, R2, R3, 0x1b ;  /* 0x0000000302037211 */ /* 0x000fca00078fdaff */
[----:B------:R-:W-:-:S04]  /*00e0*/  IMAD R0, R3, -0x64, R0 ;  /* 0xffffff9c03007824 */ /* 0x000fc800078e0200 */
[----:B------:R-:W0:Y:S02]  /*00f0*/  I2F.F64 R2, R0 ;  /* 0x0000000000027312 */ /* 0x000e240000201c00 */
[----:B0-----:R-:W-:Y:S01]  /*0100*/  DMUL R2, R2, UR4 ;  /* 0x0000000402027c28 */ /* 0x001fe20008000000 */
[----:B------:R-:W0:Y:S09]  /*0110*/  LDCU.64 UR4, c[0x0][0x358] ;  /* 0x00006b00ff0477ac */ /* 0x000e320008000a00 */
[----:B------:R-:W0:Y:S02]  /*0120*/  F2F.F32.F64 R3, R2 ;  /* 0x0000000200037310 */ /* 0x000e240000301000 */
[----:B0-----:R-:W-:Y:S01]  /*0130*/  STG.E desc[UR4][R4.64], R3 ;  /* 0x0000000304007986 */ /* 0x001fe2000c101904 */
[----:B------:R-:W-:Y:S05]  /*0140*/  EXIT ;  /* 0x000000000000794d */ /* 0x000fea0003800000 */
.L_x_7:
        /* <DEDUP_REMOVED lines=11> */
.L_x_9:


//--------------------- .nv.shared.reserved.0     --------------------------
	.section	.nv.shared.reserved.0,"aw",@nobits
	.weak		__nv_reservedSMEM_offset_0_alias
	.size		__nv_reservedSMEM_offset_0_alias, 0, 64
	.other		__nv_reservedSMEM_offset_0_alias,@"STO_CUDA_RESERVED_SHARED STV_DEFAULT"
__nv_reservedSMEM_offset_0_alias:
	.zero		0
	.zero		64


//--------------------- .nv.constant0._Z33FIR_MapIndexInPlaceSkeleton_arrayiiiiiPfS_S_ --------------------------
	.section	.nv.constant0._Z33FIR_MapIndexInPlaceSkeleton_arrayiiiiiPfS_S_,"a",@progbits
	.sectionflags	@""
	.align	4
.nv.constant0._Z33FIR_MapIndexInPlaceSkeleton_arrayiiiiiPfS_S_:
	.zero		944


//--------------------- .nv.constant0._Z34init_MapIndexInPlaceSkeleton_arrayiPf --------------------------
	.section	.nv.constant0._Z34init_MapIndexInPlaceSkeleton_arrayiPf,"a",@progbits
	.sectionflags	@""
	.align	4
.nv.constant0._Z34init_MapIndexInPlaceSkeleton_arrayiPf:
	.zero		912


//--------------------- SYMBOLS --------------------------

	.type		.nv.reservedSmem.offset0,@object
	.size		.nv.reservedSmem.offset0,0x4
